//
// Generated by NVIDIA NVVM Compiler
//
// Compiler Build ID: CL-36424714
// Cuda compilation tools, release 13.0, V13.0.88
// Based on NVVM 20.0.0
//

.version 9.0
.target sm_100
.address_size 64

	// .globl	zero_padding_kernel

.visible .entry zero_padding_kernel(
	.param .u64 .ptr .align 1 zero_padding_kernel_param_0,
	.param .u64 .ptr .align 1 zero_padding_kernel_param_1,
	.param .u32 zero_padding_kernel_param_2,
	.param .u32 zero_padding_kernel_param_3,
	.param .u32 zero_padding_kernel_param_4,
	.param .u32 zero_padding_kernel_param_5
)
{
	.reg .pred 	%p<13>;
	.reg .b32 	%r<23>;
	.reg .b32 	%f<2>;
	.reg .b64 	%rd<11>;

	ld.param.u64 	%rd2, [zero_padding_kernel_param_0];
	ld.param.u64 	%rd3, [zero_padding_kernel_param_1];
	ld.param.u32 	%r6, [zero_padding_kernel_param_3];
	ld.param.u32 	%r7, [zero_padding_kernel_param_4];
	ld.param.u32 	%r8, [zero_padding_kernel_param_5];
	cvta.to.global.u64 	%rd1, %rd3;
	mov.u32 	%r9, %ctaid.y;
	mov.u32 	%r10, %ntid.y;
	mov.u32 	%r11, %tid.y;
	mad.lo.s32 	%r1, %r9, %r10, %r11;
	mov.u32 	%r12, %ctaid.x;
	mov.u32 	%r13, %ntid.x;
	mov.u32 	%r14, %tid.x;
	mad.lo.s32 	%r15, %r12, %r13, %r14;
	shl.b32 	%r16, %r8, 1;
	add.s32 	%r17, %r16, %r6;
	setp.ge.s32 	%p1, %r1, %r17;
	add.s32 	%r18, %r16, %r7;
	setp.ge.s32 	%p2, %r15, %r18;
	or.pred  	%p3, %p1, %p2;
	@%p3 bra 	$L__BB0_4;
	sub.s32 	%r4, %r1, %r8;
	sub.s32 	%r5, %r15, %r8;
	setp.gt.s32 	%p4, %r4, -1;
	setp.lt.s32 	%p5, %r4, %r6;
	and.pred  	%p6, %p4, %p5;
	setp.gt.s32 	%p7, %r5, -1;
	setp.lt.s32 	%p8, %r5, %r7;
	and.pred  	%p9, %p7, %p8;
	and.pred  	%p11, %p6, %p9;
	not.pred 	%p12, %p11;
	@%p12 bra 	$L__BB0_3;
	mad.lo.s32 	%r21, %r4, %r7, %r5;
	cvta.to.global.u64 	%rd6, %rd2;
	mul.wide.s32 	%rd7, %r21, 4;
	add.s64 	%rd8, %rd6, %rd7;
	ld.global.f32 	%f1, [%rd8];
	mad.lo.s32 	%r22, %r18, %r1, %r15;
	mul.wide.s32 	%rd9, %r22, 4;
	add.s64 	%rd10, %rd1, %rd9;
	st.global.f32 	[%rd10], %f1;
	bra.uni 	$L__BB0_4;
$L__BB0_3:
	mad.lo.s32 	%r19, %r18, %r1, %r15;
	mul.wide.s32 	%rd4, %r19, 4;
	add.s64 	%rd5, %rd1, %rd4;
	mov.b32 	%r20, 0;
	st.global.u32 	[%rd5], %r20;
$L__BB0_4:
	ret;

}


// ===== COMPILED SASS (sm_100) =====

	.target	sm_100

	.elftype	@"ET_EXEC"


//--------------------- .note.nv.tkinfo           --------------------------
	.section	.note.nv.tkinfo,"",@"SHT_NOTE"
	.sectionflags	@"SHF_NOTE_NV_TKINFO"
	.tkinfo
        /*0018*/ 	.word	0x00000002
        /*0030*/ 	.string	""
        /*0030*/ 	.string	"ptxas"
        /*0030*/ 	.string	"Cuda compilation tools, release 13.0, V13.0.88"
        /*0030*/ 	.string	"Build cuda_13.0.r13.0/compiler.36424714_0"
        /*0030*/ 	.string	"-arch sm_100 -m 64 "



//--------------------- .note.nv.cuinfo           --------------------------
	.section	.note.nv.cuinfo,"",@"SHT_NOTE"
	.sectionflags	@"SHF_NOTE_NV_CUINFO"
        /*0018*/ 	.short	0x0002
        /*001a*/ 	.short	0x0064
        /*001c*/ 	.short	0x0082
	.zero		2


//--------------------- .nv.info                  --------------------------
	.section	.nv.info,"",@"SHT_CUDA_INFO"
	.align	4


	//----- nvinfo : EIATTR_REGCOUNT
	.align		4
        /*0000*/ 	.byte	0x04, 0x2f
        /*0002*/ 	.short	(.L_1 - .L_0)
	.align		4
.L_0:
        /*0004*/ 	.word	index@(zero_padding_kernel)
        /*0008*/ 	.word	0x0000000a


	//----- nvinfo : EIATTR_FRAME_SIZE
	.align		4
.L_1:
        /*000c*/ 	.byte	0x04, 0x11
        /*000e*/ 	.short	(.L_3 - .L_2)
	.align		4
.L_2:
        /*0010*/ 	.word	index@(zero_padding_kernel)
        /*0014*/ 	.word	0x00000000


	//----- nvinfo : EIATTR_MIN_STACK_SIZE
	.align		4
.L_3:
        /*0018*/ 	.byte	0x04, 0x12
        /*001a*/ 	.short	(.L_5 - .L_4)
	.align		4
.L_4:
        /*001c*/ 	.word	index@(zero_padding_kernel)
        /*0020*/ 	.word	0x00000000
.L_5:


//--------------------- .nv.compat                --------------------------
	.section	.nv.compat,"",@"SHT_CUDA_COMPAT_INFO"
	.align	4
        /*0000*/ 	.byte	0x02, 0x09, 0x00, 0x00, 0x02, 0x02, 0x01, 0x00, 0x02, 0x05, 0x05, 0x00, 0x03, 0x07, 0x01, 0x01
        /*0010*/ 	.byte	0x02, 0x03, 0x00, 0x00, 0x02, 0x06, 0x01, 0x00, 0x04, 0x0b, 0x08, 0x00, 0x09, 0x00, 0x00, 0x00
        /*0020*/ 	.byte	0x00, 0x00, 0x00, 0x00


//--------------------- .nv.info.zero_padding_kernel --------------------------
	.section	.nv.info.zero_padding_kernel,"",@"SHT_CUDA_INFO"
	.sectionflags	@""
	.align	4


	//----- nvinfo : EIATTR_CUDA_API_VERSION
	.align		4
        /*0000*/ 	.byte	0x04, 0x37
        /*0002*/ 	.short	(.L_7 - .L_6)
.L_6:
        /*0004*/ 	.word	0x00000082


	//----- nvinfo : EIATTR_KPARAM_INFO
	.align		4
.L_7:
        /*0008*/ 	.byte	0x04, 0x17
        /*000a*/ 	.short	(.L_9 - .L_8)
.L_8:
        /*000c*/ 	.word	0x00000000
        /*0010*/ 	.short	0x0005
        /*0012*/ 	.short	0x001c
        /*0014*/ 	.byte	0x00, 0xf0, 0x11, 0x00


	//----- nvinfo : EIATTR_KPARAM_INFO
	.align		4
.L_9:
        /*0018*/ 	.byte	0x04, 0x17
        /*001a*/ 	.short	(.L_11 - .L_10)
.L_10:
        /*001c*/ 	.word	0x00000000
        /*0020*/ 	.short	0x0004
        /*0022*/ 	.short	0x0018
        /*0024*/ 	.byte	0x00, 0xf0, 0x11, 0x00


	//----- nvinfo : EIATTR_KPARAM_INFO
	.align		4
.L_11:
        /*0028*/ 	.byte	0x04, 0x17
        /*002a*/ 	.short	(.L_13 - .L_12)
.L_12:
        /*002c*/ 	.word	0x00000000
        /*0030*/ 	.short	0x0003
        /*0032*/ 	.short	0x0014
        /*0034*/ 	.byte	0x00, 0xf0, 0x11, 0x00


	//----- nvinfo : EIATTR_KPARAM_INFO
	.align		4
.L_13:
        /*0038*/ 	.byte	0x04, 0x17
        /*003a*/ 	.short	(.L_15 - .L_14)
.L_14:
        /*003c*/ 	.word	0x00000000
        /*0040*/ 	.short	0x0002
        /*0042*/ 	.short	0x0010
        /*0044*/ 	.byte	0x00, 0xf0, 0x11, 0x00


	//----- nvinfo : EIATTR_KPARAM_INFO
	.align		4
.L_15:
        /*0048*/ 	.byte	0x04, 0x17
        /*004a*/ 	.short	(.L_17 - .L_16)
.L_16:
        /*004c*/ 	.word	0x00000000
        /*0050*/ 	.short	0x0001
        /*0052*/ 	.short	0x0008
        /*0054*/ 	.byte	0x00, 0xf5, 0x21, 0x00


	//----- nvinfo : EIATTR_KPARAM_INFO
	.align		4
.L_17:
        /*0058*/ 	.byte	0x04, 0x17
        /*005a*/ 	.short	(.L_19 - .L_18)
.L_18:
        /*005c*/ 	.word	0x00000000
        /*0060*/ 	.short	0x0000
        /*0062*/ 	.short	0x0000
        /*0064*/ 	.byte	0x00, 0xf5, 0x21, 0x00


	//----- nvinfo : EIATTR_SPARSE_MMA_MASK
	.align		4
.L_19:
        /*0068*/ 	.byte	0x03, 0x50
        /*006a*/ 	.short	0x0000


	//----- nvinfo : EIATTR_MAXREG_COUNT
	.align		4
        /*006c*/ 	.byte	0x03, 0x1b
        /*006e*/ 	.short	0x00ff


	//----- nvinfo : EIATTR_MERCURY_ISA_VERSION
	.align		4
        /*0070*/ 	.byte	0x03, 0x5f
        /*0072*/ 	.short	0x0101


	//----- nvinfo : EIATTR_VRC_CTA_INIT_COUNT
	.align		4
        /*0074*/ 	.byte	0x02, 0x4a
	.zero		1
	.zero		1


	//----- nvinfo : EIATTR_EXIT_INSTR_OFFSETS
	.align		4
        /*0078*/ 	.byte	0x04, 0x1c
        /*007a*/ 	.short	(.L_21 - .L_20)


	//   ....[0]....
.L_20:
        /*007c*/ 	.word	0x000000f0


	//   ....[1]....
        /*0080*/ 	.word	0x00000210


	//   ....[2]....
        /*0084*/ 	.word	0x00000260


	//----- nvinfo : EIATTR_CRS_STACK_SIZE
	.align		4
.L_21:
        /*0088*/ 	.byte	0x04, 0x1e
        /*008a*/ 	.short	(.L_23 - .L_22)
.L_22:
        /*008c*/ 	.word	0x00000000


	//----- nvinfo : EIATTR_CBANK_PARAM_SIZE
	.align		4
.L_23:
        /*0090*/ 	.byte	0x03, 0x19
        /*0092*/ 	.short	0x0020


	//----- nvinfo : EIATTR_PARAM_CBANK
	.align		4
        /*0094*/ 	.byte	0x04, 0x0a
        /*0096*/ 	.short	(.L_25 - .L_24)
	.align		4
.L_24:
        /*0098*/ 	.word	index@(.nv.constant0.zero_padding_kernel)
        /*009c*/ 	.short	0x0380
        /*009e*/ 	.short	0x0020


	//----- nvinfo : EIATTR_SW_WAR
	.align		4
.L_25:
        /*00a0*/ 	.byte	0x04, 0x36
        /*00a2*/ 	.short	(.L_27 - .L_26)
.L_26:
        /*00a4*/ 	.word	0x00000008
.L_27:


//--------------------- .nv.callgraph             --------------------------
	.section	.nv.callgraph,"",@"SHT_CUDA_CALLGRAPH"
	.align	4
	.sectionentsize	8
	.align		4
        /*0000*/ 	.word	0x00000000
	.align		4
        /*0004*/ 	.word	0xffffffff
	.align		4
        /*0008*/ 	.word	0x00000000
	.align		4
        /*000c*/ 	.word	0xfffffffe
	.align		4
        /*0010*/ 	.word	0x00000000
	.align		4
        /*0014*/ 	.word	0xfffffffd
	.align		4
        /*0018*/ 	.word	0x00000000
	.align		4
        /*001c*/ 	.word	0xfffffffc


//--------------------- .text.zero_padding_kernel --------------------------
	.section	.text.zero_padding_kernel,"ax",@progbits
	.align	128
        .global         zero_padding_kernel
        .type           zero_padding_kernel,@function
        .size           zero_padding_kernel,(.L_x_2 - zero_padding_kernel)
        .other          zero_padding_kernel,@"STO_CUDA_ENTRY STV_DEFAULT"
zero_padding_kernel:
.text.zero_padding_kernel:
[----:B------:R-:W-:Y:S01]  /*0000*/  LDC R1, c[0x0][0x37c] ;  /* 0x0000df00ff017b82 */ /* 0x000fe20000000800 */
[----:B------:R-:W0:Y:S07]  /*0010*/  S2R R2, SR_TID.X ;  /* 0x0000000000027919 */ /* 0x000e2e0000002100 */
[----:B------:R-:W1:Y:S01]  /*0020*/  LDC R0, c[0x0][0x364] ;  /* 0x0000d900ff007b82 */ /* 0x000e620000000800 */
[----:B------:R-:W2:Y:S01]  /*0030*/  LDCU.64 UR8, c[0x0][0x398] ;  /* 0x00007300ff0877ac */ /* 0x000ea20008000a00 */
[----:B------:R-:W1:Y:S01]  /*0040*/  S2R R3, SR_TID.Y ;  /* 0x0000000000037919 */ /* 0x000e620000002200 */
[----:B------:R-:W3:Y:S05]  /*0050*/  LDCU UR7, c[0x0][0x394] ;  /* 0x00007280ff0777ac */ /* 0x000eea0008000800 */
[----:B------:R-:W0:Y:S08]  /*0060*/  S2UR UR4, SR_CTAID.X ;  /* 0x00000000000479c3 */ /* 0x000e300000002500 */
[----:B------:R-:W0:Y:S01]  /*0070*/  LDC R7, c[0x0][0x360] ;  /* 0x0000d800ff077b82 */ /* 0x000e220000000800 */
[----:B--2---:R-:W-:-:S07]  /*0080*/  ULEA UR5, UR9, UR8, 0x1 ;  /* 0x0000000809057291 */ /* 0x004fce000f8e08ff */
[----:B------:R-:W1:Y:S01]  /*0090*/  S2UR UR6, SR_CTAID.Y ;  /* 0x00000000000679c3 */ /* 0x000e620000002600 */
[----:B0-----:R-:W-:Y:S01]  /*00a0*/  IMAD R7, R7, UR4, R2 ;  /* 0x0000000407077c24 */ /* 0x001fe2000f8e0202 */
[----:B---3--:R-:W-:-:S04]  /*00b0*/  ULEA UR4, UR9, UR7, 0x1 ;  /* 0x0000000709047291 */ /* 0x008fc8000f8e08ff */
[----:B------:R-:W-:Y:S01]  /*00c0*/  ISETP.GE.AND P0, PT, R7, UR5, PT ;  /* 0x0000000507007c0c */ /* 0x000fe2000bf06270 */
[----:B-1----:R-:W-:-:S05]  /*00d0*/  IMAD R0, R0, UR6, R3 ;  /* 0x0000000600007c24 */ /* 0x002fca000f8e0203 */
[----:B------:R-:W-:-:S13]  /*00e0*/  ISETP.GE.OR P0, PT, R0, UR4, P0 ;  /* 0x0000000400007c0c */ /* 0x000fda0008706670 */
[----:B------:R-:W-:Y:S05]  /*00f0*/  @P0 EXIT ;  /* 0x000000000000094d */ /* 0x000fea0003800000 */
[----:B------:R-:W-:Y:S02]  /*0100*/  IADD3 R4, PT, PT, R0, -UR9, RZ ;  /* 0x8000000900047c10 */ /* 0x000fe4000fffe0ff */
[----:B------:R-:W-:Y:S02]  /*0110*/  IADD3 R5, PT, PT, R7, -UR9, RZ ;  /* 0x8000000907057c10 */ /* 0x000fe4000fffe0ff */
[C---:B------:R-:W-:Y:S01]  /*0120*/  ISETP.GE.AND P0, PT, R4.reuse, UR7, PT ;  /* 0x0000000704007c0c */ /* 0x040fe2000bf06270 */
[----:B------:R-:W0:Y:S01]  /*0130*/  LDCU.64 UR6, c[0x0][0x358] ;  /* 0x00006b00ff0677ac */ /* 0x000e220008000a00 */
[C---:B------:R-:W-:Y:S02]  /*0140*/  ISETP.GE.AND P1, PT, R5.reuse, UR8, PT ;  /* 0x0000000805007c0c */ /* 0x040fe4000bf26270 */
[----:B------:R-:W-:Y:S02]  /*0150*/  ISETP.GT.AND P0, PT, R4, -0x1, !P0 ;  /* 0xffffffff0400780c */ /* 0x000fe40004704270 */
[----:B------:R-:W-:-:S04]  /*0160*/  ISETP.GT.AND P1, PT, R5, -0x1, !P1 ;  /* 0xffffffff0500780c */ /* 0x000fc80004f24270 */
[----:B------:R-:W-:-:S13]  /*0170*/  PLOP3.LUT P0, PT, P0, P1, PT, 0x80, 0x8 ;  /* 0x000000000008781c */ /* 0x000fda0000703070 */
[----:B0-----:R-:W-:Y:S05]  /*0180*/  @!P0 BRA `(.L_x_0) ;  /* 0x0000000000248947 */ /* 0x001fea0003800000 */
[----:B------:R-:W0:Y:S01]  /*0190*/  LDC.64 R2, c[0x0][0x380] ;  /* 0x0000e000ff027b82 */ /* 0x000e220000000a00 */
[----:B------:R-:W-:-:S04]  /*01a0*/  IMAD R5, R4, UR8, R5 ;  /* 0x0000000804057c24 */ /* 0x000fc8000f8e0205 */
[----:B0-----:R-:W-:-:S03]  /*01b0*/  IMAD.WIDE R2, R5, 0x4, R2 ;  /* 0x0000000405027825 */ /* 0x001fc600078e0202 */
[----:B------:R-:W0:Y:S03]  /*01c0*/  LDC.64 R4, c[0x0][0x388] ;  /* 0x0000e200ff047b82 */ /* 0x000e260000000a00 */
[----:B------:R-:W2:Y:S01]  /*01d0*/  LDG.E R3, desc[UR6][R2.64] ;  /* 0x0000000602037981 */ /* 0x000ea2000c1e1900 */
[----:B------:R-:W-:-:S04]  /*01e0*/  IMAD R7, R0, UR5, R7 ;  /* 0x0000000500077c24 */ /* 0x000fc8000f8e0207 */
[----:B0-----:R-:W-:-:S05]  /*01f0*/  IMAD.WIDE R4, R7, 0x4, R4 ;  /* 0x0000000407047825 */ /* 0x001fca00078e0204 */
[----:B--2---:R-:W-:Y:S01]  /*0200*/  STG.E desc[UR6][R4.64], R3 ;  /* 0x0000000304007986 */ /* 0x004fe2000c101906 */
[----:B------:R-:W-:Y:S05]  /*0210*/  EXIT ;  /* 0x000000000000794d */ /* 0x000fea0003800000 */
.L_x_0:
[----:B------:R-:W0:Y:S01]  /*0220*/  LDC.64 R2, c[0x0][0x388] ;  /* 0x0000e200ff027b82 */ /* 0x000e220000000a00 */
[----:B------:R-:W-:-:S04]  /*0230*/  IMAD R7, R0, UR5, R7 ;  /* 0x0000000500077c24 */ /* 0x000fc8000f8e0207 */
[----:B0-----:R-:W-:-:S05]  /*0240*/  IMAD.WIDE R2, R7, 0x4, R2 ;  /* 0x0000000407027825 */ /* 0x001fca00078e0202 */
[----:B------:R-:W-:Y:S01]  /*0250*/  STG.E desc[UR6][R2.64], RZ ;  /* 0x000000ff02007986 */ /* 0x000fe2000c101906 */
[----:B------:R-:W-:Y:S05]  /*0260*/  EXIT ;  /* 0x000000000000794d */ /* 0x000fea0003800000 */
.L_x_1:
[----:B------:R-:W-:-:S00]  /*0270*/  BRA `(.L_x_1) ;  /* 0xfffffffc00fc7947 */ /* 0x000fc0000383ffff */
[----:B------:R-:W-:-:S00]  /*0280*/  NOP ;  /* 0x0000000000007918 */ /* 0x000fc00000000000 */
[----:B------:R-:W-:-:S00]  /*0290*/  NOP ;  /* 0x0000000000007918 */ /* 0x000fc00000000000 */
[----:B------:R-:W-:-:S00]  /*02a0*/  NOP ;  /* 0x0000000000007918 */ /* 0x000fc00000000000 */
[----:B------:R-:W-:-:S00]  /*02b0*/  NOP ;  /* 0x0000000000007918 */ /* 0x000fc00000000000 */
[----:B------:R-:W-:-:S00]  /*02c0*/  NOP ;  /* 0x0000000000007918 */ /* 0x000fc00000000000 */
[----:B------:R-:W-:-:S00]  /*02d0*/  NOP ;  /* 0x0000000000007918 */ /* 0x000fc00000000000 */
[----:B------:R-:W-:-:S00]  /*02e0*/  NOP ;  /* 0x0000000000007918 */ /* 0x000fc00000000000 */
[----:B------:R-:W-:-:S00]  /*02f0*/  NOP ;  /* 0x0000000000007918 */ /* 0x000fc00000000000 */
.L_x_2:


//--------------------- .nv.shared.reserved.0     --------------------------
	.section	.nv.shared.reserved.0,"aw",@nobits
	.weak		__nv_reservedSMEM_offset_0_alias
	.size		__nv_reservedSMEM_offset_0_alias, 0, 64
	.other		__nv_reservedSMEM_offset_0_alias,@"STO_CUDA_RESERVED_SHARED STV_DEFAULT"
__nv_reservedSMEM_offset_0_alias:
	.zero		0
	.zero		64


//--------------------- .nv.constant0.zero_padding_kernel --------------------------
	.section	.nv.constant0.zero_padding_kernel,"a",@progbits
	.sectionflags	@""
	.align	4
.nv.constant0.zero_padding_kernel:
	.zero		928


//--------------------- SYMBOLS --------------------------

	.type		.nv.reservedSmem.offset0,@object
	.size		.nv.reservedSmem.offset0,0x4
